//
// Generated by NVIDIA NVVM Compiler
//
// Compiler Build ID: CL-36424714
// Cuda compilation tools, release 13.0, V13.0.88
// Based on NVVM 20.0.0
//

.version 9.0
.target sm_100
.address_size 64

	// .globl	_Z7matMultPKfS0_Pfi

.visible .entry _Z7matMultPKfS0_Pfi(
	.param .u64 .ptr .align 1 _Z7matMultPKfS0_Pfi_param_0,
	.param .u64 .ptr .align 1 _Z7matMultPKfS0_Pfi_param_1,
	.param .u64 .ptr .align 1 _Z7matMultPKfS0_Pfi_param_2,
	.param .u32 _Z7matMultPKfS0_Pfi_param_3
)
{
	.reg .pred 	%p<10>;
	.reg .b32 	%r<40>;
	.reg .b32 	%f<67>;
	.reg .b64 	%rd<67>;

	ld.param.u64 	%rd14, [_Z7matMultPKfS0_Pfi_param_0];
	ld.param.u64 	%rd15, [_Z7matMultPKfS0_Pfi_param_1];
	ld.param.u32 	%r18, [_Z7matMultPKfS0_Pfi_param_3];
	cvta.to.global.u64 	%rd1, %rd15;
	cvta.to.global.u64 	%rd2, %rd14;
	mov.u32 	%r19, %ctaid.x;
	mov.u32 	%r20, %ntid.x;
	mov.u32 	%r21, %tid.x;
	mad.lo.s32 	%r1, %r19, %r20, %r21;
	mov.u32 	%r22, %ctaid.y;
	mov.u32 	%r23, %ntid.y;
	mov.u32 	%r24, %tid.y;
	mad.lo.s32 	%r2, %r22, %r23, %r24;
	max.s32 	%r25, %r2, %r1;
	setp.ge.s32 	%p1, %r25, %r18;
	@%p1 bra 	$L__BB0_13;
	mul.lo.s32 	%r3, %r18, %r2;
	and.b32  	%r4, %r18, 7;
	setp.lt.u32 	%p2, %r18, 8;
	mov.f32 	%f66, 0f00000000;
	mov.b32 	%r38, 0;
	@%p2 bra 	$L__BB0_4;
	and.b32  	%r38, %r18, 2147483640;
	neg.s32 	%r36, %r38;
	mul.wide.s32 	%rd16, %r18, 4;
	add.s64 	%rd3, %rd1, %rd16;
	shl.b32 	%r7, %r18, 3;
	mul.wide.s32 	%rd17, %r18, 8;
	add.s64 	%rd4, %rd1, %rd17;
	mul.wide.s32 	%rd18, %r18, 12;
	add.s64 	%rd5, %rd1, %rd18;
	mul.wide.s32 	%rd19, %r18, 16;
	add.s64 	%rd6, %rd1, %rd19;
	mul.wide.s32 	%rd20, %r18, 20;
	add.s64 	%rd7, %rd1, %rd20;
	mul.wide.s32 	%rd21, %r18, 24;
	add.s64 	%rd8, %rd1, %rd21;
	mul.wide.s32 	%rd22, %r18, 28;
	add.s64 	%rd9, %rd1, %rd22;
	mul.wide.u32 	%rd23, %r3, 4;
	add.s64 	%rd24, %rd23, %rd2;
	add.s64 	%rd66, %rd24, 16;
	mov.f32 	%f66, 0f00000000;
	mov.u32 	%r35, %r1;
$L__BB0_3:
	.pragma "nounroll";
	mul.wide.s32 	%rd25, %r35, 4;
	add.s64 	%rd26, %rd3, %rd25;
	add.s64 	%rd27, %rd4, %rd25;
	add.s64 	%rd28, %rd5, %rd25;
	add.s64 	%rd29, %rd6, %rd25;
	add.s64 	%rd30, %rd7, %rd25;
	add.s64 	%rd31, %rd8, %rd25;
	add.s64 	%rd32, %rd9, %rd25;
	add.s64 	%rd33, %rd1, %rd25;
	ld.global.f32 	%f16, [%rd66+-16];
	ld.global.f32 	%f17, [%rd33];
	fma.rn.f32 	%f18, %f16, %f17, %f66;
	ld.global.f32 	%f19, [%rd66+-12];
	ld.global.f32 	%f20, [%rd26];
	fma.rn.f32 	%f21, %f19, %f20, %f18;
	ld.global.f32 	%f22, [%rd66+-8];
	ld.global.f32 	%f23, [%rd27];
	fma.rn.f32 	%f24, %f22, %f23, %f21;
	ld.global.f32 	%f25, [%rd66+-4];
	ld.global.f32 	%f26, [%rd28];
	fma.rn.f32 	%f27, %f25, %f26, %f24;
	ld.global.f32 	%f28, [%rd66];
	ld.global.f32 	%f29, [%rd29];
	fma.rn.f32 	%f30, %f28, %f29, %f27;
	ld.global.f32 	%f31, [%rd66+4];
	ld.global.f32 	%f32, [%rd30];
	fma.rn.f32 	%f33, %f31, %f32, %f30;
	ld.global.f32 	%f34, [%rd66+8];
	ld.global.f32 	%f35, [%rd31];
	fma.rn.f32 	%f36, %f34, %f35, %f33;
	ld.global.f32 	%f37, [%rd66+12];
	ld.global.f32 	%f38, [%rd32];
	fma.rn.f32 	%f66, %f37, %f38, %f36;
	add.s32 	%r36, %r36, 8;
	add.s32 	%r35, %r35, %r7;
	add.s64 	%rd66, %rd66, 32;
	setp.ne.s32 	%p3, %r36, 0;
	@%p3 bra 	$L__BB0_3;
$L__BB0_4:
	setp.eq.s32 	%p4, %r4, 0;
	@%p4 bra 	$L__BB0_12;
	and.b32  	%r13, %r18, 3;
	setp.lt.u32 	%p5, %r4, 4;
	@%p5 bra 	$L__BB0_7;
	add.s32 	%r27, %r38, %r3;
	mul.wide.u32 	%rd34, %r27, 4;
	add.s64 	%rd35, %rd2, %rd34;
	ld.global.f32 	%f40, [%rd35];
	mad.lo.s32 	%r28, %r38, %r18, %r1;
	mul.wide.s32 	%rd36, %r28, 4;
	add.s64 	%rd37, %rd1, %rd36;
	ld.global.f32 	%f41, [%rd37];
	fma.rn.f32 	%f42, %f40, %f41, %f66;
	cvt.u64.u32 	%rd38, %r3;
	cvt.u64.u32 	%rd39, %r38;
	add.s64 	%rd40, %rd39, %rd38;
	shl.b64 	%rd41, %rd40, 2;
	add.s64 	%rd42, %rd2, %rd41;
	ld.global.f32 	%f43, [%rd42+4];
	mul.wide.s32 	%rd43, %r18, 4;
	add.s64 	%rd44, %rd37, %rd43;
	ld.global.f32 	%f44, [%rd44];
	fma.rn.f32 	%f45, %f43, %f44, %f42;
	ld.global.f32 	%f46, [%rd42+8];
	add.s64 	%rd45, %rd44, %rd43;
	ld.global.f32 	%f47, [%rd45];
	fma.rn.f32 	%f48, %f46, %f47, %f45;
	ld.global.f32 	%f49, [%rd42+12];
	add.s64 	%rd46, %rd45, %rd43;
	ld.global.f32 	%f50, [%rd46];
	fma.rn.f32 	%f66, %f49, %f50, %f48;
	add.s32 	%r38, %r38, 4;
$L__BB0_7:
	setp.eq.s32 	%p6, %r13, 0;
	@%p6 bra 	$L__BB0_12;
	setp.eq.s32 	%p7, %r13, 1;
	@%p7 bra 	$L__BB0_10;
	add.s32 	%r29, %r38, %r3;
	mul.wide.u32 	%rd47, %r29, 4;
	add.s64 	%rd48, %rd2, %rd47;
	ld.global.f32 	%f52, [%rd48];
	mad.lo.s32 	%r30, %r38, %r18, %r1;
	mul.wide.s32 	%rd49, %r30, 4;
	add.s64 	%rd50, %rd1, %rd49;
	ld.global.f32 	%f53, [%rd50];
	fma.rn.f32 	%f54, %f52, %f53, %f66;
	cvt.u64.u32 	%rd51, %r3;
	cvt.u64.u32 	%rd52, %r38;
	add.s64 	%rd53, %rd52, %rd51;
	shl.b64 	%rd54, %rd53, 2;
	add.s64 	%rd55, %rd2, %rd54;
	ld.global.f32 	%f55, [%rd55+4];
	mul.wide.s32 	%rd56, %r18, 4;
	add.s64 	%rd57, %rd50, %rd56;
	ld.global.f32 	%f56, [%rd57];
	fma.rn.f32 	%f66, %f55, %f56, %f54;
	add.s32 	%r38, %r38, 2;
$L__BB0_10:
	and.b32  	%r31, %r18, 1;
	setp.eq.b32 	%p8, %r31, 1;
	not.pred 	%p9, %p8;
	@%p9 bra 	$L__BB0_12;
	add.s32 	%r32, %r38, %r3;
	mul.wide.u32 	%rd58, %r32, 4;
	add.s64 	%rd59, %rd2, %rd58;
	ld.global.f32 	%f57, [%rd59];
	mad.lo.s32 	%r33, %r38, %r18, %r1;
	mul.wide.s32 	%rd60, %r33, 4;
	add.s64 	%rd61, %rd1, %rd60;
	ld.global.f32 	%f58, [%rd61];
	fma.rn.f32 	%f66, %f57, %f58, %f66;
$L__BB0_12:
	ld.param.u64 	%rd65, [_Z7matMultPKfS0_Pfi_param_2];
	add.s32 	%r34, %r3, %r1;
	cvta.to.global.u64 	%rd62, %rd65;
	mul.wide.s32 	%rd63, %r34, 4;
	add.s64 	%rd64, %rd62, %rd63;
	st.global.f32 	[%rd64], %f66;
$L__BB0_13:
	ret;

}


// ===== COMPILED SASS (sm_100) =====

	.target	sm_100

	.elftype	@"ET_EXEC"


//--------------------- .note.nv.tkinfo           --------------------------
	.section	.note.nv.tkinfo,"",@"SHT_NOTE"
	.sectionflags	@"SHF_NOTE_NV_TKINFO"
	.tkinfo
        /*0018*/ 	.word	0x00000002
        /*0030*/ 	.string	""
        /*0030*/ 	.string	"ptxas"
        /*0030*/ 	.string	"Cuda compilation tools, release 13.0, V13.0.88"
        /*0030*/ 	.string	"Build cuda_13.0.r13.0/compiler.36424714_0"
        /*0030*/ 	.string	"-arch sm_100 -m 64 "



//--------------------- .note.nv.cuinfo           --------------------------
	.section	.note.nv.cuinfo,"",@"SHT_NOTE"
	.sectionflags	@"SHF_NOTE_NV_CUINFO"
        /*0018*/ 	.short	0x0002
        /*001a*/ 	.short	0x0064
        /*001c*/ 	.short	0x0082
	.zero		2


//--------------------- .nv.info                  --------------------------
	.section	.nv.info,"",@"SHT_CUDA_INFO"
	.align	4


	//----- nvinfo : EIATTR_REGCOUNT
	.align		4
        /*0000*/ 	.byte	0x04, 0x2f
        /*0002*/ 	.short	(.L_1 - .L_0)
	.align		4
.L_0:
        /*0004*/ 	.word	index@(_Z7matMultPKfS0_Pfi)
        /*0008*/ 	.word	0x0000001e


	//----- nvinfo : EIATTR_FRAME_SIZE
	.align		4
.L_1:
        /*000c*/ 	.byte	0x04, 0x11
        /*000e*/ 	.short	(.L_3 - .L_2)
	.align		4
.L_2:
        /*0010*/ 	.word	index@(_Z7matMultPKfS0_Pfi)
        /*0014*/ 	.word	0x00000000


	//----- nvinfo : EIATTR_MIN_STACK_SIZE
	.align		4
.L_3:
        /*0018*/ 	.byte	0x04, 0x12
        /*001a*/ 	.short	(.L_5 - .L_4)
	.align		4
.L_4:
        /*001c*/ 	.word	index@(_Z7matMultPKfS0_Pfi)
        /*0020*/ 	.word	0x00000000
.L_5:


//--------------------- .nv.compat                --------------------------
	.section	.nv.compat,"",@"SHT_CUDA_COMPAT_INFO"
	.align	4
        /*0000*/ 	.byte	0x02, 0x09, 0x00, 0x00, 0x02, 0x02, 0x01, 0x00, 0x02, 0x05, 0x05, 0x00, 0x03, 0x07, 0x01, 0x01
        /*0010*/ 	.byte	0x02, 0x03, 0x00, 0x00, 0x02, 0x06, 0x01, 0x00, 0x04, 0x0b, 0x08, 0x00, 0x09, 0x00, 0x00, 0x00
        /*0020*/ 	.byte	0x00, 0x00, 0x00, 0x00


//--------------------- .nv.info._Z7matMultPKfS0_Pfi --------------------------
	.section	.nv.info._Z7matMultPKfS0_Pfi,"",@"SHT_CUDA_INFO"
	.sectionflags	@""
	.align	4


	//----- nvinfo : EIATTR_CUDA_API_VERSION
	.align		4
        /*0000*/ 	.byte	0x04, 0x37
        /*0002*/ 	.short	(.L_7 - .L_6)
.L_6:
        /*0004*/ 	.word	0x00000082


	//----- nvinfo : EIATTR_KPARAM_INFO
	.align		4
.L_7:
        /*0008*/ 	.byte	0x04, 0x17
        /*000a*/ 	.short	(.L_9 - .L_8)
.L_8:
        /*000c*/ 	.word	0x00000000
        /*0010*/ 	.short	0x0003
        /*0012*/ 	.short	0x0018
        /*0014*/ 	.byte	0x00, 0xf0, 0x11, 0x00


	//----- nvinfo : EIATTR_KPARAM_INFO
	.align		4
.L_9:
        /*0018*/ 	.byte	0x04, 0x17
        /*001a*/ 	.short	(.L_11 - .L_10)
.L_10:
        /*001c*/ 	.word	0x00000000
        /*0020*/ 	.short	0x0002
        /*0022*/ 	.short	0x0010
        /*0024*/ 	.byte	0x00, 0xf5, 0x21, 0x00


	//----- nvinfo : EIATTR_KPARAM_INFO
	.align		4
.L_11:
        /*0028*/ 	.byte	0x04, 0x17
        /*002a*/ 	.short	(.L_13 - .L_12)
.L_12:
        /*002c*/ 	.word	0x00000000
        /*0030*/ 	.short	0x0001
        /*0032*/ 	.short	0x0008
        /*0034*/ 	.byte	0x00, 0xf5, 0x21, 0x00


	//----- nvinfo : EIATTR_KPARAM_INFO
	.align		4
.L_13:
        /*0038*/ 	.byte	0x04, 0x17
        /*003a*/ 	.short	(.L_15 - .L_14)
.L_14:
        /*003c*/ 	.word	0x00000000
        /*0040*/ 	.short	0x0000
        /*0042*/ 	.short	0x0000
        /*0044*/ 	.byte	0x00, 0xf5, 0x21, 0x00


	//----- nvinfo : EIATTR_SPARSE_MMA_MASK
	.align		4
.L_15:
        /*0048*/ 	.byte	0x03, 0x50
        /*004a*/ 	.short	0x0000


	//----- nvinfo : EIATTR_MAXREG_COUNT
	.align		4
        /*004c*/ 	.byte	0x03, 0x1b
        /*004e*/ 	.short	0x00ff


	//----- nvinfo : EIATTR_MERCURY_ISA_VERSION
	.align		4
        /*0050*/ 	.byte	0x03, 0x5f
        /*0052*/ 	.short	0x0101


	//----- nvinfo : EIATTR_VRC_CTA_INIT_COUNT
	.align		4
        /*0054*/ 	.byte	0x02, 0x4a
	.zero		1
	.zero		1


	//----- nvinfo : EIATTR_EXIT_INSTR_OFFSETS
	.align		4
        /*0058*/ 	.byte	0x04, 0x1c
        /*005a*/ 	.short	(.L_17 - .L_16)


	//   ....[0]....
.L_16:
        /*005c*/ 	.word	0x000000c0


	//   ....[1]....
        /*0060*/ 	.word	0x00000a90


	//----- nvinfo : EIATTR_CBANK_PARAM_SIZE
	.align		4
.L_17:
        /*0064*/ 	.byte	0x03, 0x19
        /*0066*/ 	.short	0x001c


	//----- nvinfo : EIATTR_PARAM_CBANK
	.align		4
        /*0068*/ 	.byte	0x04, 0x0a
        /*006a*/ 	.short	(.L_19 - .L_18)
	.align		4
.L_18:
        /*006c*/ 	.word	index@(.nv.constant0._Z7matMultPKfS0_Pfi)
        /*0070*/ 	.short	0x0380
        /*0072*/ 	.short	0x001c


	//----- nvinfo : EIATTR_SW_WAR
	.align		4
.L_19:
        /*0074*/ 	.byte	0x04, 0x36
        /*0076*/ 	.short	(.L_21 - .L_20)
.L_20:
        /*0078*/ 	.word	0x00000008
.L_21:


//--------------------- .nv.callgraph             --------------------------
	.section	.nv.callgraph,"",@"SHT_CUDA_CALLGRAPH"
	.align	4
	.sectionentsize	8
	.align		4
        /*0000*/ 	.word	0x00000000
	.align		4
        /*0004*/ 	.word	0xffffffff
	.align		4
        /*0008*/ 	.word	0x00000000
	.align		4
        /*000c*/ 	.word	0xfffffffe
	.align		4
        /*0010*/ 	.word	0x00000000
	.align		4
        /*0014*/ 	.word	0xfffffffd
	.align		4
        /*0018*/ 	.word	0x00000000
	.align		4
        /*001c*/ 	.word	0xfffffffc


//--------------------- .text._Z7matMultPKfS0_Pfi --------------------------
	.section	.text._Z7matMultPKfS0_Pfi,"ax",@progbits
	.align	128
        .global         _Z7matMultPKfS0_Pfi
        .type           _Z7matMultPKfS0_Pfi,@function
        .size           _Z7matMultPKfS0_Pfi,(.L_x_5 - _Z7matMultPKfS0_Pfi)
        .other          _Z7matMultPKfS0_Pfi,@"STO_CUDA_ENTRY STV_DEFAULT"
_Z7matMultPKfS0_Pfi:
.text._Z7matMultPKfS0_Pfi:
[----:B------:R-:W-:Y:S01]  /*0000*/  LDC R1, c[0x0][0x37c] ;  /* 0x0000df00ff017b82 */ /* 0x000fe20000000800 */
[----:B------:R-:W0:Y:S07]  /*0010*/  S2R R3, SR_TID.X ;  /* 0x0000000000037919 */ /* 0x000e2e0000002100 */
[----:B------:R-:W0:Y:S01]  /*0020*/  LDC R0, c[0x0][0x360] ;  /* 0x0000d800ff007b82 */ /* 0x000e220000000800 */
[----:B------:R-:W1:Y:S01]  /*0030*/  LDCU UR20, c[0x0][0x398] ;  /* 0x00007300ff1477ac */ /* 0x000e620008000800 */
[----:B------:R-:W2:Y:S06]  /*0040*/  S2R R2, SR_TID.Y ;  /* 0x0000000000027919 */ /* 0x000eac0000002200 */
[----:B------:R-:W0:Y:S08]  /*0050*/  S2UR UR4, SR_CTAID.X ;  /* 0x00000000000479c3 */ /* 0x000e300000002500 */
[----:B------:R-:W2:Y:S08]  /*0060*/  S2UR UR5, SR_CTAID.Y ;  /* 0x00000000000579c3 */ /* 0x000eb00000002600 */
[----:B------:R-:W2:Y:S01]  /*0070*/  LDC R13, c[0x0][0x364] ;  /* 0x0000d900ff0d7b82 */ /* 0x000ea20000000800 */
[----:B0-----:R-:W-:-:S02]  /*0080*/  IMAD R0, R0, UR4, R3 ;  /* 0x0000000400007c24 */ /* 0x001fc4000f8e0203 */
[----:B--2---:R-:W-:-:S05]  /*0090*/  IMAD R13, R13, UR5, R2 ;  /* 0x000000050d0d7c24 */ /* 0x004fca000f8e0202 */
[----:B------:R-:W-:-:S04]  /*00a0*/  VIMNMX R2, PT, PT, R0, R13, !PT ;  /* 0x0000000d00027248 */ /* 0x000fc80007fe0100 */
[----:B-1----:R-:W-:-:S13]  /*00b0*/  ISETP.GE.AND P0, PT, R2, UR20, PT ;  /* 0x0000001402007c0c */ /* 0x002fda000bf06270 */
[----:B------:R-:W-:Y:S05]  /*00c0*/  @P0 EXIT ;  /* 0x000000000000094d */ /* 0x000fea0003800000 */
[----:B------:R-:W-:Y:S01]  /*00d0*/  UISETP.GE.U32.AND UP0, UPT, UR20, 0x8, UPT ;  /* 0x000000081400788c */ /* 0x000fe2000bf06070 */
[----:B------:R-:W-:Y:S02]  /*00e0*/  HFMA2 R12, -RZ, RZ, 0, 0 ;  /* 0x00000000ff0c7431 */ /* 0x000fe400000001ff */
[----:B------:R-:W-:Y:S01]  /*00f0*/  IMAD R13, R13, UR20, RZ ;  /* 0x000000140d0d7c24 */ /* 0x000fe2000f8e02ff */
[----:B------:R-:W-:Y:S01]  /*0100*/  UMOV UR4, URZ ;  /* 0x000000ff00047c82 */ /* 0x000fe20008000000 */
[----:B------:R-:W0:Y:S04]  /*0110*/  LDCU.64 UR18, c[0x0][0x358] ;  /* 0x00006b00ff1277ac */ /* 0x000e280008000a00 */
[----:B------:R-:W-:Y:S05]  /*0120*/  BRA.U !UP0, `(.L_x_0) ;  /* 0x0000000508047547 */ /* 0x000fea000b800000 */
[----:B------:R-:W1:Y:S01]  /*0130*/  LDCU.128 UR24, c[0x0][0x380] ;  /* 0x00007000ff1877ac */ /* 0x000e620008000c00 */
[----:B------:R-:W-:Y:S02]  /*0140*/  MOV R12, RZ ;  /* 0x000000ff000c7202 */ /* 0x000fe40000000f00 */
[----:B------:R-:W-:Y:S01]  /*0150*/  MOV R14, R0 ;  /* 0x00000000000e7202 */ /* 0x000fe20000000f00 */
[----:B------:R-:W-:-:S04]  /*0160*/  ULOP3.LUT UR4, UR20, 0x7ffffff8, URZ, 0xc0, !UPT ;  /* 0x7ffffff814047892 */ /* 0x000fc8000f8ec0ff */
[----:B------:R-:W-:Y:S01]  /*0170*/  UIADD3 UR5, UPT, UPT, -UR4, URZ, URZ ;  /* 0x000000ff04057290 */ /* 0x000fe2000fffe1ff */
[----:B-1----:R-:W-:Y:S01]  /*0180*/  MOV R2, UR24 ;  /* 0x0000001800027c02 */ /* 0x002fe20008000f00 */
[----:B------:R-:W-:Y:S01]  /*0190*/  UIMAD.WIDE UR6, UR20, 0x8, UR26 ;  /* 0x00000008140678a5 */ /* 0x000fe2000f8e021a */
[----:B------:R-:W-:Y:S01]  /*01a0*/  MOV R3, UR25 ;  /* 0x0000001900037c02 */ /* 0x000fe20008000f00 */
[----:B------:R-:W-:Y:S02]  /*01b0*/  UIMAD.WIDE UR8, UR20, 0xc, UR26 ;  /* 0x0000000c140878a5 */ /* 0x000fe4000f8e021a */
[----:B------:R-:W-:Y:S01]  /*01c0*/  UIMAD.WIDE UR10, UR20, 0x10, UR26 ;  /* 0x00000010140a78a5 */ /* 0x000fe2000f8e021a */
[----:B------:R-:W-:Y:S01]  /*01d0*/  IMAD.WIDE.U32 R2, R13, 0x4, R2 ;  /* 0x000000040d027825 */ /* 0x000fe200078e0002 */
[----:B------:R-:W-:Y:S02]  /*01e0*/  UIMAD.WIDE UR12, UR20, 0x14, UR26 ;  /* 0x00000014140c78a5 */ /* 0x000fe4000f8e021a */
[----:B------:R-:W-:Y:S01]  /*01f0*/  UIMAD.WIDE UR14, UR20, 0x18, UR26 ;  /* 0x00000018140e78a5 */ /* 0x000fe2000f8e021a */
[----:B------:R-:W-:Y:S01]  /*0200*/  IADD3 R2, P0, PT, R2, 0x10, RZ ;  /* 0x0000001002027810 */ /* 0x000fe20007f1e0ff */
[----:B------:R-:W-:-:S03]  /*0210*/  UIMAD.WIDE UR16, UR20, 0x1c, UR26 ;  /* 0x0000001c141078a5 */ /* 0x000fc6000f8e021a */
[----:B------:R-:W-:-:S09]  /*0220*/  IADD3.X R3, PT, PT, RZ, R3, RZ, P0, !PT ;  /* 0x00000003ff037210 */ /* 0x000fd200007fe4ff */
.L_x_1:
[----:B------:R-:W-:Y:S01]  /*0230*/  UIMAD.WIDE UR22, UR20, 0x4, UR26 ;  /* 0x00000004141678a5 */ /* 0x000fe2000f8e021a */
[----:B------:R-:W-:Y:S02]  /*0240*/  IMAD.MOV.U32 R23, RZ, RZ, 0x4 ;  /* 0x00000004ff177424 */ /* 0x000fe400078e00ff */
[----:B------:R-:W-:Y:S01]  /*0250*/  HFMA2 R11, -RZ, RZ, 0, 2.384185791015625e-07 ;  /* 0x00000004ff0b7431 */ /* 0x000fe200000001ff */
[----:B------:R-:W-:Y:S01]  /*0260*/  MOV R25, 0x4 ;  /* 0x0000000400197802 */ /* 0x000fe20000000f00 */
[----:B0-----:R-:W2:Y:S01]  /*0270*/  LDG.E R21, desc[UR18][R2.64+-0x10] ;  /* 0xfffff01202157981 */ /* 0x001ea2000c1e1900 */
[C---:B------:R-:W-:Y:S01]  /*0280*/  IMAD.WIDE R22, R14.reuse, R23, UR26 ;  /* 0x0000001a0e167e25 */ /* 0x040fe2000f8e0217 */
[----:B------:R-:W-:Y:S02]  /*0290*/  MOV R8, UR22 ;  /* 0x0000001600087c02 */ /* 0x000fe40008000f00 */
[----:B------:R-:W-:Y:S01]  /*02a0*/  MOV R9, UR23 ;  /* 0x0000001700097c02 */ /* 0x000fe20008000f00 */
[----:B------:R-:W3:Y:S02]  /*02b0*/  LDG.E R19, desc[UR18][R2.64+-0xc] ;  /* 0xfffff41202137981 */ /* 0x000ee4000c1e1900 */
[----:B------:R-:W-:-:S02]  /*02c0*/  IMAD.WIDE R8, R14, 0x4, R8 ;  /* 0x000000040e087825 */ /* 0x000fc400078e0208 */
[----:B------:R-:W2:Y:S01]  /*02d0*/  LDG.E R22, desc[UR18][R22.64] ;  /* 0x0000001216167981 */ /* 0x000ea2000c1e1900 */
[----:B------:R-:W-:Y:S01]  /*02e0*/  MOV R5, 0x4 ;  /* 0x0000000400057802 */ /* 0x000fe20000000f00 */
[C---:B------:R-:W-:Y:S02]  /*02f0*/  IMAD.WIDE R24, R14.reuse, R25, UR6 ;  /* 0x000000060e187e25 */ /* 0x040fe4000f8e0219 */
[----:B------:R0:W3:Y:S02]  /*0300*/  LDG.E R20, desc[UR18][R8.64] ;  /* 0x0000001208147981 */ /* 0x0000e4000c1e1900 */
[----:B------:R-:W-:Y:S02]  /*0310*/  IMAD.WIDE R10, R14, R11, UR8 ;  /* 0x000000080e0a7e25 */ /* 0x000fe4000f8e020b */
[----:B------:R-:W4:Y:S04]  /*0320*/  LDG.E R18, desc[UR18][R24.64] ;  /* 0x0000001218127981 */ /* 0x000f28000c1e1900 */
[----:B------:R-:W4:Y:S01]  /*0330*/  LDG.E R17, desc[UR18][R2.64+-0x8] ;  /* 0xfffff81202117981 */ /* 0x000f22000c1e1900 */
[----:B0-----:R-:W-:-:S02]  /*0340*/  HFMA2 R9, -RZ, RZ, 0, 2.384185791015625e-07 ;  /* 0x00000004ff097431 */ /* 0x001fc400000001ff */
[----:B------:R-:W-:Y:S01]  /*0350*/  IMAD.MOV.U32 R7, RZ, RZ, 0x4 ;  /* 0x00000004ff077424 */ /* 0x000fe200078e00ff */
[----:B------:R0:W5:Y:S01]  /*0360*/  LDG.E R16, desc[UR18][R10.64] ;  /* 0x000000120a107981 */ /* 0x000162000c1e1900 */
[----:B------:R-:W-:-:S03]  /*0370*/  IMAD.WIDE R4, R14, R5, UR10 ;  /* 0x0000000a0e047e25 */ /* 0x000fc6000f8e0205 */
[----:B------:R-:W5:Y:S01]  /*0380*/  LDG.E R15, desc[UR18][R2.64+-0x4] ;  /* 0xfffffc12020f7981 */ /* 0x000f62000c1e1900 */
[C---:B------:R-:W-:Y:S01]  /*0390*/  IMAD.WIDE R6, R14.reuse, R7, UR12 ;  /* 0x0000000c0e067e25 */ /* 0x040fe2000f8e0207 */
[----:B------:R-:W-:Y:S02]  /*03a0*/  MOV R27, 0x4 ;  /* 0x00000004001b7802 */ /* 0x000fe40000000f00 */
[----:B------:R1:W5:Y:S01]  /*03b0*/  LDG.E R4, desc[UR18][R4.64] ;  /* 0x0000001204047981 */ /* 0x000362000c1e1900 */
[----:B------:R-:W-:-:S03]  /*03c0*/  IMAD.WIDE R8, R14, R9, UR14 ;  /* 0x0000000e0e087e25 */ /* 0x000fc6000f8e0209 */
[----:B------:R-:W5:Y:S01]  /*03d0*/  LDG.E R23, desc[UR18][R2.64] ;  /* 0x0000001202177981 */ /* 0x000f62000c1e1900 */
[----:B0-----:R-:W-:-:S03]  /*03e0*/  IMAD.WIDE R10, R14, R27, UR16 ;  /* 0x000000100e0a7e25 */ /* 0x001fc6000f8e021b */
[----:B------:R-:W5:Y:S04]  /*03f0*/  LDG.E R7, desc[UR18][R6.64] ;  /* 0x0000001206077981 */ /* 0x000f68000c1e1900 */
[----:B------:R-:W5:Y:S04]  /*0400*/  LDG.E R24, desc[UR18][R2.64+0x4] ;  /* 0x0000041202187981 */ /* 0x000f68000c1e1900 */
[----:B------:R-:W5:Y:S04]  /*0410*/  LDG.E R8, desc[UR18][R8.64] ;  /* 0x0000001208087981 */ /* 0x000f68000c1e1900 */
[----:B------:R-:W5:Y:S04]  /*0420*/  LDG.E R25, desc[UR18][R2.64+0x8] ;  /* 0x0000081202197981 */ /* 0x000f68000c1e1900 */
[----:B------:R-:W5:Y:S04]  /*0430*/  LDG.E R10, desc[UR18][R10.64] ;  /* 0x000000120a0a7981 */ /* 0x000f68000c1e1900 */
[----:B------:R0:W5:Y:S01]  /*0440*/  LDG.E R27, desc[UR18][R2.64+0xc] ;  /* 0x00000c12021b7981 */ /* 0x000162000c1e1900 */
[----:B------:R-:W-:-:S04]  /*0450*/  UIADD3 UR5, UPT, UPT, UR5, 0x8, URZ ;  /* 0x0000000805057890 */ /* 0x000fc8000fffe0ff */
[----:B------:R-:W-:Y:S01]  /*0460*/  UISETP.NE.AND UP0, UPT, UR5, URZ, UPT ;  /* 0x000000ff0500728c */ /* 0x000fe2000bf05270 */
[----:B-1----:R-:W-:Y:S02]  /*0470*/  MOV R5, UR20 ;  /* 0x0000001400057c02 */ /* 0x002fe40008000f00 */
[----:B0-----:R-:W-:Y:S02]  /*0480*/  IADD3 R2, P0, PT, R2, 0x20, RZ ;  /* 0x0000002002027810 */ /* 0x001fe40007f1e0ff */
[----:B------:R-:W-:Y:S02]  /*0490*/  LEA R14, R5, R14, 0x3 ;  /* 0x0000000e050e7211 */ /* 0x000fe400078e18ff */
[----:B------:R-:W-:Y:S01]  /*04a0*/  IADD3.X R3, PT, PT, RZ, R3, RZ, P0, !PT ;  /* 0x00000003ff037210 */ /* 0x000fe200007fe4ff */
[----:B--2---:R-:W-:-:S04]  /*04b0*/  FFMA R22, R21, R22, R12 ;  /* 0x0000001615167223 */ /* 0x004fc8000000000c */
[----:B---3--:R-:W-:-:S04]  /*04c0*/  FFMA R20, R19, R20, R22 ;  /* 0x0000001413147223 */ /* 0x008fc80000000016 */
[----:B----4-:R-:W-:-:S04]  /*04d0*/  FFMA R18, R17, R18, R20 ;  /* 0x0000001211127223 */ /* 0x010fc80000000014 */
[----:B-----5:R-:W-:-:S04]  /*04e0*/  FFMA R16, R15, R16, R18 ;  /* 0x000000100f107223 */ /* 0x020fc80000000012 */
[----:B------:R-:W-:-:S04]  /*04f0*/  FFMA R23, R23, R4, R16 ;  /* 0x0000000417177223 */ /* 0x000fc80000000010 */
[----:B------:R-:W-:-:S04]  /*0500*/  FFMA R24, R24, R7, R23 ;  /* 0x0000000718187223 */ /* 0x000fc80000000017 */
[----:B------:R-:W-:-:S04]  /*0510*/  FFMA R8, R25, R8, R24 ;  /* 0x0000000819087223 */ /* 0x000fc80000000018 */
[----:B------:R-:W-:Y:S01]  /*0520*/  FFMA R12, R27, R10, R8 ;  /* 0x0000000a1b0c7223 */ /* 0x000fe20000000008 */
[----:B------:R-:W-:Y:S06]  /*0530*/  BRA.U UP0, `(.L_x_1) ;  /* 0xfffffffd003c7547 */ /* 0x000fec000b83ffff */
.L_x_0:
[----:B------:R-:W-:-:S04]  /*0540*/  ULOP3.LUT UR6, UR20, 0x7, URZ, 0xc0, !UPT ;  /* 0x0000000714067892 */ /* 0x000fc8000f8ec0ff */
[----:B------:R-:W-:-:S09]  /*0550*/  UISETP.NE.AND UP0, UPT, UR6, URZ, UPT ;  /* 0x000000ff0600728c */ /* 0x000fd2000bf05270 */
[----:B------:R-:W-:Y:S05]  /*0560*/  BRA.U !UP0, `(.L_x_2) ;  /* 0x0000000508387547 */ /* 0x000fea000b800000 */
[----:B------:R-:W-:Y:S02]  /*0570*/  UISETP.GE.U32.AND UP0, UPT, UR6, 0x4, UPT ;  /* 0x000000040600788c */ /* 0x000fe4000bf06070 */
[----:B------:R-:W-:-:S04]  /*0580*/  ULOP3.LUT UR5, UR20, 0x3, URZ, 0xc0, !UPT ;  /* 0x0000000314057892 */ /* 0x000fc8000f8ec0ff */
[----:B------:R-:W-:-:S03]  /*0590*/  UISETP.NE.AND UP1, UPT, UR5, URZ, UPT ;  /* 0x000000ff0500728c */ /* 0x000fc6000bf25270 */
[----:B------:R-:W-:Y:S08]  /*05a0*/  BRA.U !UP0, `(.L_x_3) ;  /* 0x00000001087c7547 */ /* 0x000ff0000b800000 */
[----:B------:R-:W1:Y:S01]  /*05b0*/  LDC.64 R6, c[0x0][0x388] ;  /* 0x0000e200ff067b82 */ /* 0x000e620000000a00 */
[----:B------:R-:W2:Y:S01]  /*05c0*/  LDCU.64 UR6, c[0x0][0x380] ;  /* 0x00007000ff0677ac */ /* 0x000ea20008000a00 */
[----:B------:R-:W-:Y:S01]  /*05d0*/  IMAD.U32 R9, RZ, RZ, UR4 ;  /* 0x00000004ff097e24 */ /* 0x000fe2000f8e00ff */
[C---:B------:R-:W-:Y:S02]  /*05e0*/  IADD3 R3, PT, PT, R13.reuse, UR4, RZ ;  /* 0x000000040d037c10 */ /* 0x040fe4000fffe0ff */
[----:B------:R-:W-:Y:S01]  /*05f0*/  IADD3 R10, P0, PT, R13, UR4, RZ ;  /* 0x000000040d0a7c10 */ /* 0x000fe2000ff1e0ff */
[----:B------:R-:W-:Y:S01]  /*0600*/  IMAD R9, R9, UR20, R0 ;  /* 0x0000001409097c24 */ /* 0x000fe2000f8e0200 */
[----:B------:R-:W-:Y:S01]  /*0610*/  MOV R11, UR20 ;  /* 0x00000014000b7c02 */ /* 0x000fe20008000f00 */
[----:B------:R-:W3:Y:S01]  /*0620*/  LDC.64 R4, c[0x0][0x380] ;  /* 0x0000e000ff047b82 */ /* 0x000ee20000000a00 */
[----:B------:R-:W-:Y:S01]  /*0630*/  MOV R15, UR20 ;  /* 0x00000014000f7c02 */ /* 0x000fe20008000f00 */
[----:B-1----:R-:W-:Y:S01]  /*0640*/  IMAD.WIDE R6, R9, 0x4, R6 ;  /* 0x0000000409067825 */ /* 0x002fe200078e0206 */
[----:B------:R-:W-:-:S05]  /*0650*/  MOV R9, UR20 ;  /* 0x0000001400097c02 */ /* 0x000fca0008000f00 */
[----:B------:R-:W-:Y:S02]  /*0660*/  IMAD.WIDE R8, R9, 0x4, R6 ;  /* 0x0000000409087825 */ /* 0x000fe400078e0206 */
[----:B0-----:R-:W4:Y:S02]  /*0670*/  LDG.E R6, desc[UR18][R6.64] ;  /* 0x0000001206067981 */ /* 0x001f24000c1e1900 */
[----:B---3--:R-:W-:Y:S01]  /*0680*/  IMAD.WIDE.U32 R4, R3, 0x4, R4 ;  /* 0x0000000403047825 */ /* 0x008fe200078e0004 */
[----:B------:R-:W-:Y:S01]  /*0690*/  IADD3.X R3, PT, PT, RZ, RZ, RZ, P0, !PT ;  /* 0x000000ffff037210 */ /* 0x000fe200007fe4ff */
[----:B------:R-:W3:Y:S01]  /*06a0*/  LDG.E R17, desc[UR18][R8.64] ;  /* 0x0000001208117981 */ /* 0x000ee2000c1e1900 */
[----:B--2---:R-:W-:-:S03]  /*06b0*/  LEA R2, P0, R10, UR6, 0x2 ;  /* 0x000000060a027c11 */ /* 0x004fc6000f8010ff */
[----:B------:R-:W4:Y:S01]  /*06c0*/  LDG.E R5, desc[UR18][R4.64] ;  /* 0x0000001204057981 */ /* 0x000f22000c1e1900 */
[----:B------:R-:W-:Y:S01]  /*06d0*/  LEA.HI.X R3, R10, UR7, R3, 0x2, P0 ;  /* 0x000000070a037c11 */ /* 0x000fe200080f1403 */
[----:B------:R-:W-:-:S04]  /*06e0*/  IMAD.WIDE R10, R11, 0x4, R8 ;  /* 0x000000040b0a7825 */ /* 0x000fc800078e0208 */
[----:B------:R-:W3:Y:S01]  /*06f0*/  LDG.E R16, desc[UR18][R2.64+0x4] ;  /* 0x0000041202107981 */ /* 0x000ee2000c1e1900 */
[----:B------:R-:W-:-:S03]  /*0700*/  IMAD.WIDE R14, R15, 0x4, R10 ;  /* 0x000000040f0e7825 */ /* 0x000fc600078e020a */
[----:B------:R-:W2:Y:S04]  /*0710*/  LDG.E R19, desc[UR18][R10.64] ;  /* 0x000000120a137981 */ /* 0x000ea8000c1e1900 */
[----:B------:R-:W2:Y:S04]  /*0720*/  LDG.E R18, desc[UR18][R2.64+0x8] ;  /* 0x0000081202127981 */ /* 0x000ea8000c1e1900 */
[----:B------:R-:W5:Y:S04]  /*0730*/  LDG.E R20, desc[UR18][R2.64+0xc] ;  /* 0x00000c1202147981 */ /* 0x000f68000c1e1900 */
[----:B------:R-:W5:Y:S01]  /*0740*/  LDG.E R14, desc[UR18][R14.64] ;  /* 0x000000120e0e7981 */ /* 0x000f62000c1e1900 */
[----:B------:R-:W-:Y:S01]  /*0750*/  UIADD3 UR4, UPT, UPT, UR4, 0x4, URZ ;  /* 0x0000000404047890 */ /* 0x000fe2000fffe0ff */
[----:B----4-:R-:W-:-:S04]  /*0760*/  FFMA R5, R5, R6, R12 ;  /* 0x0000000605057223 */ /* 0x010fc8000000000c */
[----:B---3--:R-:W-:-:S04]  /*0770*/  FFMA R5, R16, R17, R5 ;  /* 0x0000001110057223 */ /* 0x008fc80000000005 */
[----:B--2---:R-:W-:-:S04]  /*0780*/  FFMA R5, R18, R19, R5 ;  /* 0x0000001312057223 */ /* 0x004fc80000000005 */
[----:B-----5:R-:W-:-:S07]  /*0790*/  FFMA R12, R20, R14, R5 ;  /* 0x0000000e140c7223 */ /* 0x020fce0000000005 */
.L_x_3:
[----:B------:R-:W-:Y:S05]  /*07a0*/  BRA.U !UP1, `(.L_x_2) ;  /* 0x0000000109a87547 */ /* 0x000fea000b800000 */
[----:B------:R-:W-:Y:S01]  /*07b0*/  UISETP.NE.AND UP0, UPT, UR5, 0x1, UPT ;  /* 0x000000010500788c */ /* 0x000fe2000bf05270 */
[----:B------:R-:W-:Y:S01]  /*07c0*/  MOV R7, UR4 ;  /* 0x0000000400077c02 */ /* 0x000fe20008000f00 */
[----:B------:R-:W-:Y:S02]  /*07d0*/  ULOP3.LUT UR5, UR20, 0x1, URZ, 0xc0, !UPT ;  /* 0x0000000114057892 */ /* 0x000fe4000f8ec0ff */
[----:B------:R-:W-:Y:S02]  /*07e0*/  MOV R15, UR20 ;  /* 0x00000014000f7c02 */ /* 0x000fe40008000f00 */
[----:B------:R-:W-:Y:S01]  /*07f0*/  UISETP.NE.U32.AND UP1, UPT, UR5, 0x1, UPT ;  /* 0x000000010500788c */ /* 0x000fe2000bf25070 */
[----:B------:R-:W-:-:S04]  /*0800*/  PLOP3.LUT P1, PT, PT, PT, UP0, 0x80, 0x8 ;  /* 0x000000000008781c */ /* 0x000fc80003f2f008 */
[----:B------:R-:W1:Y:S01]  /*0810*/  @UP0 LDCU.128 UR8, c[0x0][0x380] ;  /* 0x00007000ff0807ac */ /* 0x000e620008000c00 */
[----:B------:R-:W-:Y:S01]  /*0820*/  PLOP3.LUT P0, PT, PT, PT, UP1, 0x80, 0x8 ;  /* 0x000000000008781c */ /* 0x000fe20003f0f018 */
[----:B------:R-:W2:Y:S04]  /*0830*/  @UP0 LDCU.64 UR6, c[0x0][0x380] ;  /* 0x00007000ff0607ac */ /* 0x000ea80008000a00 */
[----:B------:R-:W3:Y:S03]  /*0840*/  @!UP1 LDCU.128 UR12, c[0x0][0x380] ;  /* 0x00007000ff0c97ac */ /* 0x000ee60008000c00 */
[C---:B------:R-:W-:Y:S02]  /*0850*/  @P1 IADD3 R3, PT, PT, R13.reuse, UR4, RZ ;  /* 0x000000040d031c10 */ /* 0x040fe4000fffe0ff */
[----:B------:R-:W-:Y:S01]  /*0860*/  @P1 IADD3 R6, P2, PT, R13, UR4, RZ ;  /* 0x000000040d061c10 */ /* 0x000fe2000ff5e0ff */
[----:B------:R-:W-:Y:S01]  /*0870*/  @UP0 UIADD3 UR4, UPT, UPT, UR4, 0x2, URZ ;  /* 0x0000000204040890 */ /* 0x000fe2000fffe0ff */
[----:B-1----:R-:W-:Y:S01]  /*0880*/  MOV R11, UR9 ;  /* 0x00000009000b7c02 */ /* 0x002fe20008000f00 */
[----:B------:R-:W-:Y:S01]  /*0890*/  IMAD.U32 R10, RZ, RZ, UR8 ;  /* 0x00000008ff0a7e24 */ /* 0x000fe2000f8e00ff */
[----:B------:R-:W-:-:S02]  /*08a0*/  MOV R4, UR10 ;  /* 0x0000000a00047c02 */ /* 0x000fc40008000f00 */
[----:B------:R-:W-:Y:S01]  /*08b0*/  MOV R5, UR11 ;  /* 0x0000000b00057c02 */ /* 0x000fe20008000f00 */
[----:B------:R-:W-:-:S04]  /*08c0*/  @P1 IMAD.WIDE.U32 R10, R3, 0x4, R10 ;  /* 0x00000004030a1825 */ /* 0x000fc800078e000a */
[----:B------:R-:W-:Y:S01]  /*08d0*/  @P1 IMAD R3, R7, UR20, R0 ;  /* 0x0000001407031c24 */ /* 0x000fe2000f8e0200 */
[----:B------:R-:W-:Y:S01]  /*08e0*/  @P1 IADD3.X R7, PT, PT, RZ, RZ, RZ, P2, !PT ;  /* 0x000000ffff071210 */ /* 0x000fe200017fe4ff */
[----:B------:R-:W-:Y:S01]  /*08f0*/  IMAD.U32 R19, RZ, RZ, UR4 ;  /* 0x00000004ff137e24 */ /* 0x000fe2000f8e00ff */
[C---:B--2---:R-:W-:Y:S01]  /*0900*/  @P1 LEA R2, P2, R6.reuse, UR6, 0x2 ;  /* 0x0000000606021c11 */ /* 0x044fe2000f8410ff */
[----:B------:R-:W-:Y:S01]  /*0910*/  @P1 IMAD.WIDE R4, R3, 0x4, R4 ;  /* 0x0000000403041825 */ /* 0x000fe200078e0204 */
[----:B------:R-:W-:Y:S01]  /*0920*/  @!P0 IADD3 R17, PT, PT, R13, UR4, RZ ;  /* 0x000000040d118c10 */ /* 0x000fe2000fffe0ff */
[----:B0-----:R-:W2:Y:S01]  /*0930*/  @P1 LDG.E R11, desc[UR18][R10.64] ;  /* 0x000000120a0b1981 */ /* 0x001ea2000c1e1900 */
[----:B------:R-:W-:Y:S01]  /*0940*/  @P1 LEA.HI.X R3, R6, UR7, R7, 0x2, P2 ;  /* 0x0000000706031c11 */ /* 0x000fe200090f1407 */
[----:B------:R-:W-:Y:S01]  /*0950*/  @!P0 IMAD R19, R19, UR20, R0 ;  /* 0x0000001413138c24 */ /* 0x000fe2000f8e0200 */
[----:B---3--:R-:W-:Y:S01]  /*0960*/  MOV R6, UR12 ;  /* 0x0000000c00067c02 */ /* 0x008fe20008000f00 */
[----:B------:R-:W-:Y:S01]  /*0970*/  @P1 IMAD.WIDE R14, R15, 0x4, R4 ;  /* 0x000000040f0e1825 */ /* 0x000fe200078e0204 */
[----:B------:R-:W-:Y:S01]  /*0980*/  MOV R7, UR13 ;  /* 0x0000000d00077c02 */ /* 0x000fe20008000f00 */
[----:B------:R-:W2:Y:S01]  /*0990*/  @P1 LDG.E R4, desc[UR18][R4.64] ;  /* 0x0000001204041981 */ /* 0x000ea2000c1e1900 */
[----:B------:R-:W-:-:S02]  /*09a0*/  MOV R8, UR14 ;  /* 0x0000000e00087c02 */ /* 0x000fc40008000f00 */
[----:B------:R-:W-:Y:S01]  /*09b0*/  MOV R9, UR15 ;  /* 0x0000000f00097c02 */ /* 0x000fe20008000f00 */
[----:B------:R-:W-:Y:S01]  /*09c0*/  @!P0 IMAD.WIDE.U32 R6, R17, 0x4, R6 ;  /* 0x0000000411068825 */ /* 0x000fe200078e0006 */
[----:B------:R-:W3:Y:S03]  /*09d0*/  @P1 LDG.E R14, desc[UR18][R14.64] ;  /* 0x000000120e0e1981 */ /* 0x000ee6000c1e1900 */
[----:B------:R-:W-:Y:S01]  /*09e0*/  @!P0 IMAD.WIDE R8, R19, 0x4, R8 ;  /* 0x0000000413088825 */ /* 0x000fe200078e0208 */
[----:B------:R-:W3:Y:S04]  /*09f0*/  @P1 LDG.E R2, desc[UR18][R2.64+0x4] ;  /* 0x0000041202021981 */ /* 0x000ee8000c1e1900 */
[----:B------:R-:W4:Y:S04]  /*0a00*/  @!P0 LDG.E R7, desc[UR18][R6.64] ;  /* 0x0000001206078981 */ /* 0x000f28000c1e1900 */
[----:B------:R-:W4:Y:S01]  /*0a10*/  @!P0 LDG.E R8, desc[UR18][R8.64] ;  /* 0x0000001208088981 */ /* 0x000f22000c1e1900 */
[----:B--2---:R-:W-:-:S04]  /*0a20*/  @P1 FFMA R11, R11, R4, R12 ;  /* 0x000000040b0b1223 */ /* 0x004fc8000000000c */
[----:B---3--:R-:W-:-:S04]  /*0a30*/  @P1 FFMA R12, R2, R14, R11 ;  /* 0x0000000e020c1223 */ /* 0x008fc8000000000b */
[----:B----4-:R-:W-:-:S07]  /*0a40*/  @!P0 FFMA R12, R7, R8, R12 ;  /* 0x00000008070c8223 */ /* 0x010fce000000000c */
.L_x_2:
[----:B------:R-:W1:Y:S01]  /*0a50*/  LDC.64 R2, c[0x0][0x390] ;  /* 0x0000e400ff027b82 */ /* 0x000e620000000a00 */
[----:B------:R-:W-:-:S05]  /*0a60*/  IADD3 R13, PT, PT, R0, R13, RZ ;  /* 0x0000000d000d7210 */ /* 0x000fca0007ffe0ff */
[----:B-1----:R-:W-:-:S05]  /*0a70*/  IMAD.WIDE R2, R13, 0x4, R2 ;  /* 0x000000040d027825 */ /* 0x002fca00078e0202 */
[----:B0-----:R-:W-:Y:S01]  /*0a80*/  STG.E desc[UR18][R2.64], R12 ;  /* 0x0000000c02007986 */ /* 0x001fe2000c101912 */
[----:B------:R-:W-:Y:S05]  /*0a90*/  EXIT ;  /* 0x000000000000794d */ /* 0x000fea0003800000 */
.L_x_4:
[----:B------:R-:W-:-:S00]  /*0aa0*/  BRA `(.L_x_4) ;  /* 0xfffffffc00fc7947 */ /* 0x000fc0000383ffff */
[----:B------:R-:W-:-:S00]  /*0ab0*/  NOP ;  /* 0x0000000000007918 */ /* 0x000fc00000000000 */
        /* <DEDUP_REMOVED lines=12> */
.L_x_5:


//--------------------- .nv.shared.reserved.0     --------------------------
	.section	.nv.shared.reserved.0,"aw",@nobits
	.weak		__nv_reservedSMEM_offset_0_alias
	.size		__nv_reservedSMEM_offset_0_alias, 0, 64
	.other		__nv_reservedSMEM_offset_0_alias,@"STO_CUDA_RESERVED_SHARED STV_DEFAULT"
__nv_reservedSMEM_offset_0_alias:
	.zero		0
	.zero		64


//--------------------- .nv.constant0._Z7matMultPKfS0_Pfi --------------------------
	.section	.nv.constant0._Z7matMultPKfS0_Pfi,"a",@progbits
	.sectionflags	@""
	.align	4
.nv.constant0._Z7matMultPKfS0_Pfi:
	.zero		924


//--------------------- SYMBOLS --------------------------

	.type		.nv.reservedSmem.offset0,@object
	.size		.nv.reservedSmem.offset0,0x4
